//
// Generated by NVIDIA NVVM Compiler
//
// Compiler Build ID: CL-36424714
// Cuda compilation tools, release 13.0, V13.0.88
// Based on NVVM 20.0.0
//

.version 9.0
.target sm_100
.address_size 64

	// .globl	_Z8mykernelPf

.visible .entry _Z8mykernelPf(
	.param .u64 .ptr .align 1 _Z8mykernelPf_param_0
)
{
	.reg .b32 	%r<5>;
	.reg .b32 	%f<3>;
	.reg .b64 	%rd<5>;

	ld.param.u64 	%rd1, [_Z8mykernelPf_param_0];
	cvta.to.global.u64 	%rd2, %rd1;
	mov.u32 	%r1, %ntid.x;
	mov.u32 	%r2, %ctaid.x;
	mov.u32 	%r3, %tid.x;
	mad.lo.s32 	%r4, %r1, %r2, %r3;
	cvt.rn.f32.s32 	%f1, %r4;
	mul.f32 	%f2, %f1, 0f41200000;
	mul.wide.s32 	%rd3, %r4, 4;
	add.s64 	%rd4, %rd2, %rd3;
	st.global.f32 	[%rd4], %f2;
	ret;

}
	// .globl	_Z9mykernel2Pf
.visible .entry _Z9mykernel2Pf(
	.param .u64 .ptr .align 1 _Z9mykernel2Pf_param_0
)
{
	.reg .b32 	%r<5>;
	.reg .b32 	%f<3>;
	.reg .b64 	%rd<5>;

	ld.param.u64 	%rd1, [_Z9mykernel2Pf_param_0];
	cvta.to.global.u64 	%rd2, %rd1;
	mov.u32 	%r1, %ntid.x;
	mov.u32 	%r2, %ctaid.x;
	mov.u32 	%r3, %tid.x;
	mad.lo.s32 	%r4, %r1, %r2, %r3;
	mul.wide.s32 	%rd3, %r4, 4;
	add.s64 	%rd4, %rd2, %rd3;
	ld.global.f32 	%f1, [%rd4];
	add.f32 	%f2, %f1, %f1;
	st.global.f32 	[%rd4], %f2;
	ret;

}


// ===== COMPILED SASS (sm_100) =====

	.target	sm_100

	.elftype	@"ET_EXEC"


//--------------------- .note.nv.tkinfo           --------------------------
	.section	.note.nv.tkinfo,"",@"SHT_NOTE"
	.sectionflags	@"SHF_NOTE_NV_TKINFO"
	.tkinfo
        /*0018*/ 	.word	0x00000002
        /*0030*/ 	.string	""
        /*0030*/ 	.string	"ptxas"
        /*0030*/ 	.string	"Cuda compilation tools, release 13.0, V13.0.88"
        /*0030*/ 	.string	"Build cuda_13.0.r13.0/compiler.36424714_0"
        /*0030*/ 	.string	"-arch sm_100 -m 64 "



//--------------------- .note.nv.cuinfo           --------------------------
	.section	.note.nv.cuinfo,"",@"SHT_NOTE"
	.sectionflags	@"SHF_NOTE_NV_CUINFO"
        /*0018*/ 	.short	0x0002
        /*001a*/ 	.short	0x0064
        /*001c*/ 	.short	0x0082
	.zero		2


//--------------------- .nv.info                  --------------------------
	.section	.nv.info,"",@"SHT_CUDA_INFO"
	.align	4


	//----- nvinfo : EIATTR_REGCOUNT
	.align		4
        /*0000*/ 	.byte	0x04, 0x2f
        /*0002*/ 	.short	(.L_1 - .L_0)
	.align		4
.L_0:
        /*0004*/ 	.word	index@(_Z8mykernelPf)
        /*0008*/ 	.word	0x00000008


	//----- nvinfo : EIATTR_FRAME_SIZE
	.align		4
.L_1:
        /*000c*/ 	.byte	0x04, 0x11
        /*000e*/ 	.short	(.L_3 - .L_2)
	.align		4
.L_2:
        /*0010*/ 	.word	index@(_Z8mykernelPf)
        /*0014*/ 	.word	0x00000000


	//----- nvinfo : EIATTR_REGCOUNT
	.align		4
.L_3:
        /*0018*/ 	.byte	0x04, 0x2f
        /*001a*/ 	.short	(.L_5 - .L_4)
	.align		4
.L_4:
        /*001c*/ 	.word	index@(_Z9mykernel2Pf)
        /*0020*/ 	.word	0x00000008


	//----- nvinfo : EIATTR_FRAME_SIZE
	.align		4
.L_5:
        /*0024*/ 	.byte	0x04, 0x11
        /*0026*/ 	.short	(.L_7 - .L_6)
	.align		4
.L_6:
        /*0028*/ 	.word	index@(_Z9mykernel2Pf)
        /*002c*/ 	.word	0x00000000


	//----- nvinfo : EIATTR_MIN_STACK_SIZE
	.align		4
.L_7:
        /*0030*/ 	.byte	0x04, 0x12
        /*0032*/ 	.short	(.L_9 - .L_8)
	.align		4
.L_8:
        /*0034*/ 	.word	index@(_Z9mykernel2Pf)
        /*0038*/ 	.word	0x00000000


	//----- nvinfo : EIATTR_MIN_STACK_SIZE
	.align		4
.L_9:
        /*003c*/ 	.byte	0x04, 0x12
        /*003e*/ 	.short	(.L_11 - .L_10)
	.align		4
.L_10:
        /*0040*/ 	.word	index@(_Z8mykernelPf)
        /*0044*/ 	.word	0x00000000
.L_11:


//--------------------- .nv.compat                --------------------------
	.section	.nv.compat,"",@"SHT_CUDA_COMPAT_INFO"
	.align	4
        /*0000*/ 	.byte	0x02, 0x09, 0x00, 0x00, 0x02, 0x02, 0x01, 0x00, 0x02, 0x05, 0x05, 0x00, 0x03, 0x07, 0x01, 0x01
        /*0010*/ 	.byte	0x02, 0x03, 0x00, 0x00, 0x02, 0x06, 0x01, 0x00, 0x04, 0x0b, 0x08, 0x00, 0x09, 0x00, 0x00, 0x00
        /*0020*/ 	.byte	0x00, 0x00, 0x00, 0x00


//--------------------- .nv.info._Z9mykernel2Pf   --------------------------
	.section	.nv.info._Z9mykernel2Pf,"",@"SHT_CUDA_INFO"
	.sectionflags	@""
	.align	4


	//----- nvinfo : EIATTR_CUDA_API_VERSION
	.align		4
        /*0000*/ 	.byte	0x04, 0x37
        /*0002*/ 	.short	(.L_13 - .L_12)
.L_12:
        /*0004*/ 	.word	0x00000082


	//----- nvinfo : EIATTR_KPARAM_INFO
	.align		4
.L_13:
        /*0008*/ 	.byte	0x04, 0x17
        /*000a*/ 	.short	(.L_15 - .L_14)
.L_14:
        /*000c*/ 	.word	0x00000000
        /*0010*/ 	.short	0x0000
        /*0012*/ 	.short	0x0000
        /*0014*/ 	.byte	0x00, 0xf5, 0x21, 0x00


	//----- nvinfo : EIATTR_SPARSE_MMA_MASK
	.align		4
.L_15:
        /*0018*/ 	.byte	0x03, 0x50
        /*001a*/ 	.short	0x0000


	//----- nvinfo : EIATTR_MAXREG_COUNT
	.align		4
        /*001c*/ 	.byte	0x03, 0x1b
        /*001e*/ 	.short	0x00ff


	//----- nvinfo : EIATTR_MERCURY_ISA_VERSION
	.align		4
        /*0020*/ 	.byte	0x03, 0x5f
        /*0022*/ 	.short	0x0101


	//----- nvinfo : EIATTR_VRC_CTA_INIT_COUNT
	.align		4
        /*0024*/ 	.byte	0x02, 0x4a
	.zero		1
	.zero		1


	//----- nvinfo : EIATTR_EXIT_INSTR_OFFSETS
	.align		4
        /*0028*/ 	.byte	0x04, 0x1c
        /*002a*/ 	.short	(.L_17 - .L_16)


	//   ....[0]....
.L_16:
        /*002c*/ 	.word	0x000000b0


	//----- nvinfo : EIATTR_CBANK_PARAM_SIZE
	.align		4
.L_17:
        /*0030*/ 	.byte	0x03, 0x19
        /*0032*/ 	.short	0x0008


	//----- nvinfo : EIATTR_PARAM_CBANK
	.align		4
        /*0034*/ 	.byte	0x04, 0x0a
        /*0036*/ 	.short	(.L_19 - .L_18)
	.align		4
.L_18:
        /*0038*/ 	.word	index@(.nv.constant0._Z9mykernel2Pf)
        /*003c*/ 	.short	0x0380
        /*003e*/ 	.short	0x0008


	//----- nvinfo : EIATTR_SW_WAR
	.align		4
.L_19:
        /*0040*/ 	.byte	0x04, 0x36
        /*0042*/ 	.short	(.L_21 - .L_20)
.L_20:
        /*0044*/ 	.word	0x00000008
.L_21:


//--------------------- .nv.info._Z8mykernelPf    --------------------------
	.section	.nv.info._Z8mykernelPf,"",@"SHT_CUDA_INFO"
	.sectionflags	@""
	.align	4


	//----- nvinfo : EIATTR_CUDA_API_VERSION
	.align		4
        /*0000*/ 	.byte	0x04, 0x37
        /*0002*/ 	.short	(.L_23 - .L_22)
.L_22:
        /*0004*/ 	.word	0x00000082


	//----- nvinfo : EIATTR_KPARAM_INFO
	.align		4
.L_23:
        /*0008*/ 	.byte	0x04, 0x17
        /*000a*/ 	.short	(.L_25 - .L_24)
.L_24:
        /*000c*/ 	.word	0x00000000
        /*0010*/ 	.short	0x0000
        /*0012*/ 	.short	0x0000
        /*0014*/ 	.byte	0x00, 0xf5, 0x21, 0x00


	//----- nvinfo : EIATTR_SPARSE_MMA_MASK
	.align		4
.L_25:
        /*0018*/ 	.byte	0x03, 0x50
        /*001a*/ 	.short	0x0000


	//----- nvinfo : EIATTR_MAXREG_COUNT
	.align		4
        /*001c*/ 	.byte	0x03, 0x1b
        /*001e*/ 	.short	0x00ff


	//----- nvinfo : EIATTR_MERCURY_ISA_VERSION
	.align		4
        /*0020*/ 	.byte	0x03, 0x5f
        /*0022*/ 	.short	0x0101


	//----- nvinfo : EIATTR_VRC_CTA_INIT_COUNT
	.align		4
        /*0024*/ 	.byte	0x02, 0x4a
	.zero		1
	.zero		1


	//----- nvinfo : EIATTR_EXIT_INSTR_OFFSETS
	.align		4
        /*0028*/ 	.byte	0x04, 0x1c
        /*002a*/ 	.short	(.L_27 - .L_26)


	//   ....[0]....
.L_26:
        /*002c*/ 	.word	0x000000b0


	//----- nvinfo : EIATTR_CBANK_PARAM_SIZE
	.align		4
.L_27:
        /*0030*/ 	.byte	0x03, 0x19
        /*0032*/ 	.short	0x0008


	//----- nvinfo : EIATTR_PARAM_CBANK
	.align		4
        /*0034*/ 	.byte	0x04, 0x0a
        /*0036*/ 	.short	(.L_29 - .L_28)
	.align		4
.L_28:
        /*0038*/ 	.word	index@(.nv.constant0._Z8mykernelPf)
        /*003c*/ 	.short	0x0380
        /*003e*/ 	.short	0x0008


	//----- nvinfo : EIATTR_SW_WAR
	.align		4
.L_29:
        /*0040*/ 	.byte	0x04, 0x36
        /*0042*/ 	.short	(.L_31 - .L_30)
.L_30:
        /*0044*/ 	.word	0x00000008
.L_31:


//--------------------- .nv.callgraph             --------------------------
	.section	.nv.callgraph,"",@"SHT_CUDA_CALLGRAPH"
	.align	4
	.sectionentsize	8
	.align		4
        /*0000*/ 	.word	0x00000000
	.align		4
        /*0004*/ 	.word	0xffffffff
	.align		4
        /*0008*/ 	.word	0x00000000
	.align		4
        /*000c*/ 	.word	0xfffffffe
	.align		4
        /*0010*/ 	.word	0x00000000
	.align		4
        /*0014*/ 	.word	0xfffffffd
	.align		4
        /*0018*/ 	.word	0x00000000
	.align		4
        /*001c*/ 	.word	0xfffffffc


//--------------------- .text._Z9mykernel2Pf      --------------------------
	.section	.text._Z9mykernel2Pf,"ax",@progbits
	.align	128
        .global         _Z9mykernel2Pf
        .type           _Z9mykernel2Pf,@function
        .size           _Z9mykernel2Pf,(.L_x_2 - _Z9mykernel2Pf)
        .other          _Z9mykernel2Pf,@"STO_CUDA_ENTRY STV_DEFAULT"
_Z9mykernel2Pf:
.text._Z9mykernel2Pf:
[----:B------:R-:W-:Y:S01]  /*0000*/  LDC R1, c[0x0][0x37c] ;  /* 0x0000df00ff017b82 */ /* 0x000fe20000000800 */
[----:B------:R-:W0:Y:S07]  /*0010*/  S2R R5, SR_CTAID.X ;  /* 0x0000000000057919 */ /* 0x000e2e0000002500 */
[----:B------:R-:W1:Y:S01]  /*0020*/  LDC.64 R2, c[0x0][0x380] ;  /* 0x0000e000ff027b82 */ /* 0x000e620000000a00 */
[----:B------:R-:W0:Y:S01]  /*0030*/  LDCU UR6, c[0x0][0x360] ;  /* 0x00006c00ff0677ac */ /* 0x000e220008000800 */
[----:B------:R-:W0:Y:S01]  /*0040*/  S2R R0, SR_TID.X ;  /* 0x0000000000007919 */ /* 0x000e220000002100 */
[----:B------:R-:W2:Y:S01]  /*0050*/  LDCU.64 UR4, c[0x0][0x358] ;  /* 0x00006b00ff0477ac */ /* 0x000ea20008000a00 */
[----:B0-----:R-:W-:-:S04]  /*0060*/  IMAD R5, R5, UR6, R0 ;  /* 0x0000000605057c24 */ /* 0x001fc8000f8e0200 */
[----:B-1----:R-:W-:-:S05]  /*0070*/  IMAD.WIDE R2, R5, 0x4, R2 ;  /* 0x0000000405027825 */ /* 0x002fca00078e0202 */
[----:B--2---:R-:W2:Y:S02]  /*0080*/  LDG.E R0, desc[UR4][R2.64] ;  /* 0x0000000402007981 */ /* 0x004ea4000c1e1900 */
[----:B--2---:R-:W-:-:S05]  /*0090*/  FADD R5, R0, R0 ;  /* 0x0000000000057221 */ /* 0x004fca0000000000 */
[----:B------:R-:W-:Y:S01]  /*00a0*/  STG.E desc[UR4][R2.64], R5 ;  /* 0x0000000502007986 */ /* 0x000fe2000c101904 */
[----:B------:R-:W-:Y:S05]  /*00b0*/  EXIT ;  /* 0x000000000000794d */ /* 0x000fea0003800000 */
.L_x_0:
[----:B------:R-:W-:-:S00]  /*00c0*/  BRA `(.L_x_0) ;  /* 0xfffffffc00fc7947 */ /* 0x000fc0000383ffff */
[----:B------:R-:W-:-:S00]  /*00d0*/  NOP ;  /* 0x0000000000007918 */ /* 0x000fc00000000000 */
        /* <DEDUP_REMOVED lines=10> */
.L_x_2:


//--------------------- .text._Z8mykernelPf       --------------------------
	.section	.text._Z8mykernelPf,"ax",@progbits
	.align	128
        .global         _Z8mykernelPf
        .type           _Z8mykernelPf,@function
        .size           _Z8mykernelPf,(.L_x_3 - _Z8mykernelPf)
        .other          _Z8mykernelPf,@"STO_CUDA_ENTRY STV_DEFAULT"
_Z8mykernelPf:
.text._Z8mykernelPf:
[----:B------:R-:W-:Y:S01]  /*0000*/  LDC R1, c[0x0][0x37c] ;  /* 0x0000df00ff017b82 */ /* 0x000fe20000000800 */
[----:B------:R-:W0:Y:S01]  /*0010*/  S2R R5, SR_CTAID.X ;  /* 0x0000000000057919 */ /* 0x000e220000002500 */
[----:B------:R-:W0:Y:S06]  /*0020*/  LDCU UR6, c[0x0][0x360] ;  /* 0x00006c00ff0677ac */ /* 0x000e2c0008000800 */
[----:B------:R-:W1:Y:S01]  /*0030*/  LDC.64 R2, c[0x0][0x380] ;  /* 0x0000e000ff027b82 */ /* 0x000e620000000a00 */
[----:B------:R-:W0:Y:S01]  /*0040*/  S2R R0, SR_TID.X ;  /* 0x0000000000007919 */ /* 0x000e220000002100 */
[----:B------:R-:W2:Y:S01]  /*0050*/  LDCU.64 UR4, c[0x0][0x358] ;  /* 0x00006b00ff0477ac */ /* 0x000ea20008000a00 */
[----:B0-----:R-:W-:-:S04]  /*0060*/  IMAD R5, R5, UR6, R0 ;  /* 0x0000000605057c24 */ /* 0x001fc8000f8e0200 */
[----:B-1----:R-:W-:Y:S01]  /*0070*/  IMAD.WIDE R2, R5, 0x4, R2 ;  /* 0x0000000405027825 */ /* 0x002fe200078e0202 */
[----:B------:R-:W-:-:S05]  /*0080*/  I2FP.F32.S32 R0, R5 ;  /* 0x0000000500007245 */ /* 0x000fca0000201400 */
[----:B------:R-:W-:-:S05]  /*0090*/  FMUL R5, R0, 10 ;  /* 0x4120000000057820 */ /* 0x000fca0000400000 */
[----:B--2---:R-:W-:Y:S01]  /*00a0*/  STG.E desc[UR4][R2.64], R5 ;  /* 0x0000000502007986 */ /* 0x004fe2000c101904 */
[----:B------:R-:W-:Y:S05]  /*00b0*/  EXIT ;  /* 0x000000000000794d */ /* 0x000fea0003800000 */
.L_x_1:
        /* <DEDUP_REMOVED lines=12> */
.L_x_3:


//--------------------- .nv.shared.reserved.0     --------------------------
	.section	.nv.shared.reserved.0,"aw",@nobits
	.weak		__nv_reservedSMEM_offset_0_alias
	.size		__nv_reservedSMEM_offset_0_alias, 0, 64
	.other		__nv_reservedSMEM_offset_0_alias,@"STO_CUDA_RESERVED_SHARED STV_DEFAULT"
__nv_reservedSMEM_offset_0_alias:
	.zero		0
	.zero		64


//--------------------- .nv.constant0._Z9mykernel2Pf --------------------------
	.section	.nv.constant0._Z9mykernel2Pf,"a",@progbits
	.sectionflags	@""
	.align	4
.nv.constant0._Z9mykernel2Pf:
	.zero		904


//--------------------- .nv.constant0._Z8mykernelPf --------------------------
	.section	.nv.constant0._Z8mykernelPf,"a",@progbits
	.sectionflags	@""
	.align	4
.nv.constant0._Z8mykernelPf:
	.zero		904


//--------------------- SYMBOLS --------------------------

	.type		.nv.reservedSmem.offset0,@object
	.size		.nv.reservedSmem.offset0,0x4
